//
// Generated by NVIDIA NVVM Compiler
//
// Compiler Build ID: CL-36424714
// Cuda compilation tools, release 13.0, V13.0.88
// Based on NVVM 20.0.0
//

.version 9.0
.target sm_100
.address_size 64

	// .globl	_Z6varvg2v

.visible .entry _Z6varvg2v()
{


	ret;

}


// ===== COMPILED SASS (sm_100) =====

	.target	sm_100

	.elftype	@"ET_EXEC"


//--------------------- .note.nv.tkinfo           --------------------------
	.section	.note.nv.tkinfo,"",@"SHT_NOTE"
	.sectionflags	@"SHF_NOTE_NV_TKINFO"
	.tkinfo
        /*0018*/ 	.word	0x00000002
        /*0030*/ 	.string	""
        /*0030*/ 	.string	"ptxas"
        /*0030*/ 	.string	"Cuda compilation tools, release 13.0, V13.0.88"
        /*0030*/ 	.string	"Build cuda_13.0.r13.0/compiler.36424714_0"
        /*0030*/ 	.string	"-arch sm_100 -m 64 "



//--------------------- .note.nv.cuinfo           --------------------------
	.section	.note.nv.cuinfo,"",@"SHT_NOTE"
	.sectionflags	@"SHF_NOTE_NV_CUINFO"
        /*0018*/ 	.short	0x0002
        /*001a*/ 	.short	0x0064
        /*001c*/ 	.short	0x0082
	.zero		2


//--------------------- .nv.info                  --------------------------
	.section	.nv.info,"",@"SHT_CUDA_INFO"
	.align	4


	//----- nvinfo : EIATTR_REGCOUNT
	.align		4
        /*0000*/ 	.byte	0x04, 0x2f
        /*0002*/ 	.short	(.L_1 - .L_0)
	.align		4
.L_0:
        /*0004*/ 	.word	index@(_Z6varvg2v)
        /*0008*/ 	.word	0x00000004


	//----- nvinfo : EIATTR_FRAME_SIZE
	.align		4
.L_1:
        /*000c*/ 	.byte	0x04, 0x11
        /*000e*/ 	.short	(.L_3 - .L_2)
	.align		4
.L_2:
        /*0010*/ 	.word	index@(_Z6varvg2v)
        /*0014*/ 	.word	0x00000000


	//----- nvinfo : EIATTR_MIN_STACK_SIZE
	.align		4
.L_3:
        /*0018*/ 	.byte	0x04, 0x12
        /*001a*/ 	.short	(.L_5 - .L_4)
	.align		4
.L_4:
        /*001c*/ 	.word	index@(_Z6varvg2v)
        /*0020*/ 	.word	0x00000000
.L_5:


//--------------------- .nv.compat                --------------------------
	.section	.nv.compat,"",@"SHT_CUDA_COMPAT_INFO"
	.align	4
        /*0000*/ 	.byte	0x02, 0x09, 0x00, 0x00, 0x02, 0x02, 0x01, 0x00, 0x02, 0x05, 0x05, 0x00, 0x03, 0x07, 0x01, 0x01
        /*0010*/ 	.byte	0x02, 0x03, 0x00, 0x00, 0x02, 0x06, 0x01, 0x00, 0x04, 0x0b, 0x08, 0x00, 0x09, 0x00, 0x00, 0x00
        /*0020*/ 	.byte	0x00, 0x00, 0x00, 0x00


//--------------------- .nv.info._Z6varvg2v       --------------------------
	.section	.nv.info._Z6varvg2v,"",@"SHT_CUDA_INFO"
	.sectionflags	@""
	.align	4


	//----- nvinfo : EIATTR_CUDA_API_VERSION
	.align		4
        /*0000*/ 	.byte	0x04, 0x37
        /*0002*/ 	.short	(.L_7 - .L_6)
.L_6:
        /*0004*/ 	.word	0x00000082


	//----- nvinfo : EIATTR_SPARSE_MMA_MASK
	.align		4
.L_7:
        /*0008*/ 	.byte	0x03, 0x50
        /*000a*/ 	.short	0x0000


	//----- nvinfo : EIATTR_MAXREG_COUNT
	.align		4
        /*000c*/ 	.byte	0x03, 0x1b
        /*000e*/ 	.short	0x00ff


	//----- nvinfo : EIATTR_MERCURY_ISA_VERSION
	.align		4
        /*0010*/ 	.byte	0x03, 0x5f
        /*0012*/ 	.short	0x0101


	//----- nvinfo : EIATTR_VRC_CTA_INIT_COUNT
	.align		4
        /*0014*/ 	.byte	0x02, 0x4a
	.zero		1
	.zero		1


	//----- nvinfo : EIATTR_EXIT_INSTR_OFFSETS
	.align		4
        /*0018*/ 	.byte	0x04, 0x1c
        /*001a*/ 	.short	(.L_9 - .L_8)


	//   ....[0]....
.L_8:
        /*001c*/ 	.word	0x00000010


	//----- nvinfo : EIATTR_SW_WAR
	.align		4
.L_9:
        /*0020*/ 	.byte	0x04, 0x36
        /*0022*/ 	.short	(.L_11 - .L_10)
.L_10:
        /*0024*/ 	.word	0x00000008
.L_11:


//--------------------- .nv.callgraph             --------------------------
	.section	.nv.callgraph,"",@"SHT_CUDA_CALLGRAPH"
	.align	4
	.sectionentsize	8
	.align		4
        /*0000*/ 	.word	0x00000000
	.align		4
        /*0004*/ 	.word	0xffffffff
	.align		4
        /*0008*/ 	.word	0x00000000
	.align		4
        /*000c*/ 	.word	0xfffffffe
	.align		4
        /*0010*/ 	.word	0x00000000
	.align		4
        /*0014*/ 	.word	0xfffffffd
	.align		4
        /*0018*/ 	.word	0x00000000
	.align		4
        /*001c*/ 	.word	0xfffffffc


//--------------------- .text._Z6varvg2v          --------------------------
	.section	.text._Z6varvg2v,"ax",@progbits
	.align	128
        .global         _Z6varvg2v
        .type           _Z6varvg2v,@function
        .size           _Z6varvg2v,(.L_x_1 - _Z6varvg2v)
        .other          _Z6varvg2v,@"STO_CUDA_ENTRY STV_DEFAULT"
_Z6varvg2v:
.text._Z6varvg2v:
[----:B------:R-:W-:Y:S01]  /*0000*/  LDC R1, c[0x0][0x37c] ;  /* 0x0000df00ff017b82 */ /* 0x000fe20000000800 */
[----:B------:R-:W-:Y:S05]  /*0010*/  EXIT ;  /* 0x000000000000794d */ /* 0x000fea0003800000 */
.L_x_0:
[----:B------:R-:W-:-:S00]  /*0020*/  BRA `(.L_x_0) ;  /* 0xfffffffc00fc7947 */ /* 0x000fc0000383ffff */
[----:B------:R-:W-:-:S00]  /*0030*/  NOP ;  /* 0x0000000000007918 */ /* 0x000fc00000000000 */
        /* <DEDUP_REMOVED lines=12> */
.L_x_1:


//--------------------- .nv.shared.reserved.0     --------------------------
	.section	.nv.shared.reserved.0,"aw",@nobits
	.weak		__nv_reservedSMEM_offset_0_alias
	.size		__nv_reservedSMEM_offset_0_alias, 0, 64
	.other		__nv_reservedSMEM_offset_0_alias,@"STO_CUDA_RESERVED_SHARED STV_DEFAULT"
__nv_reservedSMEM_offset_0_alias:
	.zero		0
	.zero		64


//--------------------- .nv.constant0._Z6varvg2v  --------------------------
	.section	.nv.constant0._Z6varvg2v,"a",@progbits
	.sectionflags	@""
	.align	4
.nv.constant0._Z6varvg2v:
	.zero		896


//--------------------- SYMBOLS --------------------------

	.type		.nv.reservedSmem.offset0,@object
	.size		.nv.reservedSmem.offset0,0x4
